//
// Generated by NVIDIA NVVM Compiler
//
// Compiler Build ID: CL-36424714
// Cuda compilation tools, release 13.0, V13.0.88
// Based on NVVM 20.0.0
//

.version 9.0
.target sm_100
.address_size 64

	// .globl	_ZN3cub18CUB_300001_SM_10006detail11EmptyKernelIvEEvv
.global .align 1 .b8 _ZN40_INTERNAL_fb9c6672_4_k_cu_f3c98adc_753264cuda3std3__45__cpo5beginE[1];
.global .align 1 .b8 _ZN40_INTERNAL_fb9c6672_4_k_cu_f3c98adc_753264cuda3std3__45__cpo3endE[1];
.global .align 1 .b8 _ZN40_INTERNAL_fb9c6672_4_k_cu_f3c98adc_753264cuda3std3__45__cpo6cbeginE[1];
.global .align 1 .b8 _ZN40_INTERNAL_fb9c6672_4_k_cu_f3c98adc_753264cuda3std3__45__cpo4cendE[1];
.global .align 1 .b8 _ZN40_INTERNAL_fb9c6672_4_k_cu_f3c98adc_753264cuda3std3__45__cpo6rbeginE[1];
.global .align 1 .b8 _ZN40_INTERNAL_fb9c6672_4_k_cu_f3c98adc_753264cuda3std3__45__cpo4rendE[1];
.global .align 1 .b8 _ZN40_INTERNAL_fb9c6672_4_k_cu_f3c98adc_753264cuda3std3__45__cpo7crbeginE[1];
.global .align 1 .b8 _ZN40_INTERNAL_fb9c6672_4_k_cu_f3c98adc_753264cuda3std3__45__cpo5crendE[1];
.global .align 1 .b8 _ZN40_INTERNAL_fb9c6672_4_k_cu_f3c98adc_753264cuda3std3__442_GLOBAL__N__fb9c6672_4_k_cu_f3c98adc_753266ignoreE[1];
.global .align 1 .b8 _ZN40_INTERNAL_fb9c6672_4_k_cu_f3c98adc_753264cuda3std3__419piecewise_constructE[1];
.global .align 1 .b8 _ZN40_INTERNAL_fb9c6672_4_k_cu_f3c98adc_753264cuda3std3__48in_placeE[1];
.global .align 1 .b8 _ZN40_INTERNAL_fb9c6672_4_k_cu_f3c98adc_753264cuda3std3__420unreachable_sentinelE[1];
.global .align 1 .b8 _ZN40_INTERNAL_fb9c6672_4_k_cu_f3c98adc_753264cuda3std3__47nulloptE[1];
.global .align 1 .b8 _ZN40_INTERNAL_fb9c6672_4_k_cu_f3c98adc_753264cuda3std3__48unexpectE[1];
.global .align 1 .b8 _ZN40_INTERNAL_fb9c6672_4_k_cu_f3c98adc_753264cuda3std6ranges3__45__cpo4swapE[1];
.global .align 1 .b8 _ZN40_INTERNAL_fb9c6672_4_k_cu_f3c98adc_753264cuda3std6ranges3__45__cpo9iter_moveE[1];
.global .align 1 .b8 _ZN40_INTERNAL_fb9c6672_4_k_cu_f3c98adc_753264cuda3std6ranges3__45__cpo5beginE[1];
.global .align 1 .b8 _ZN40_INTERNAL_fb9c6672_4_k_cu_f3c98adc_753264cuda3std6ranges3__45__cpo3endE[1];
.global .align 1 .b8 _ZN40_INTERNAL_fb9c6672_4_k_cu_f3c98adc_753264cuda3std6ranges3__45__cpo6cbeginE[1];
.global .align 1 .b8 _ZN40_INTERNAL_fb9c6672_4_k_cu_f3c98adc_753264cuda3std6ranges3__45__cpo4cendE[1];
.global .align 1 .b8 _ZN40_INTERNAL_fb9c6672_4_k_cu_f3c98adc_753264cuda3std6ranges3__45__cpo7advanceE[1];
.global .align 1 .b8 _ZN40_INTERNAL_fb9c6672_4_k_cu_f3c98adc_753264cuda3std6ranges3__45__cpo9iter_swapE[1];
.global .align 1 .b8 _ZN40_INTERNAL_fb9c6672_4_k_cu_f3c98adc_753264cuda3std6ranges3__45__cpo4nextE[1];
.global .align 1 .b8 _ZN40_INTERNAL_fb9c6672_4_k_cu_f3c98adc_753264cuda3std6ranges3__45__cpo4prevE[1];
.global .align 1 .b8 _ZN40_INTERNAL_fb9c6672_4_k_cu_f3c98adc_753264cuda3std6ranges3__45__cpo4dataE[1];
.global .align 1 .b8 _ZN40_INTERNAL_fb9c6672_4_k_cu_f3c98adc_753264cuda3std6ranges3__45__cpo5cdataE[1];
.global .align 1 .b8 _ZN40_INTERNAL_fb9c6672_4_k_cu_f3c98adc_753264cuda3std6ranges3__45__cpo4sizeE[1];
.global .align 1 .b8 _ZN40_INTERNAL_fb9c6672_4_k_cu_f3c98adc_753264cuda3std6ranges3__45__cpo5ssizeE[1];
.global .align 1 .b8 _ZN40_INTERNAL_fb9c6672_4_k_cu_f3c98adc_753264cuda3std6ranges3__45__cpo8distanceE[1];
.global .align 1 .b8 _ZN40_INTERNAL_fb9c6672_4_k_cu_f3c98adc_753266thrust24THRUST_300001_SM_1000_NS8cuda_cub3parE[1];
.global .align 1 .b8 _ZN40_INTERNAL_fb9c6672_4_k_cu_f3c98adc_753266thrust24THRUST_300001_SM_1000_NS8cuda_cub10par_nosyncE[1];
.global .align 1 .b8 _ZN40_INTERNAL_fb9c6672_4_k_cu_f3c98adc_753266thrust24THRUST_300001_SM_1000_NS6system6detail10sequential3seqE[1];
.global .align 1 .b8 _ZN40_INTERNAL_fb9c6672_4_k_cu_f3c98adc_753266thrust24THRUST_300001_SM_1000_NS12placeholders2_1E[1];
.global .align 1 .b8 _ZN40_INTERNAL_fb9c6672_4_k_cu_f3c98adc_753266thrust24THRUST_300001_SM_1000_NS12placeholders2_2E[1];
.global .align 1 .b8 _ZN40_INTERNAL_fb9c6672_4_k_cu_f3c98adc_753266thrust24THRUST_300001_SM_1000_NS12placeholders2_3E[1];
.global .align 1 .b8 _ZN40_INTERNAL_fb9c6672_4_k_cu_f3c98adc_753266thrust24THRUST_300001_SM_1000_NS12placeholders2_4E[1];
.global .align 1 .b8 _ZN40_INTERNAL_fb9c6672_4_k_cu_f3c98adc_753266thrust24THRUST_300001_SM_1000_NS12placeholders2_5E[1];
.global .align 1 .b8 _ZN40_INTERNAL_fb9c6672_4_k_cu_f3c98adc_753266thrust24THRUST_300001_SM_1000_NS12placeholders2_6E[1];
.global .align 1 .b8 _ZN40_INTERNAL_fb9c6672_4_k_cu_f3c98adc_753266thrust24THRUST_300001_SM_1000_NS12placeholders2_7E[1];
.global .align 1 .b8 _ZN40_INTERNAL_fb9c6672_4_k_cu_f3c98adc_753266thrust24THRUST_300001_SM_1000_NS12placeholders2_8E[1];
.global .align 1 .b8 _ZN40_INTERNAL_fb9c6672_4_k_cu_f3c98adc_753266thrust24THRUST_300001_SM_1000_NS12placeholders2_9E[1];
.global .align 1 .b8 _ZN40_INTERNAL_fb9c6672_4_k_cu_f3c98adc_753266thrust24THRUST_300001_SM_1000_NS12placeholders3_10E[1];
.global .align 1 .b8 _ZN40_INTERNAL_fb9c6672_4_k_cu_f3c98adc_753266thrust24THRUST_300001_SM_1000_NS3seqE[1];

.visible .entry _ZN3cub18CUB_300001_SM_10006detail11EmptyKernelIvEEvv()
{


	ret;

}


// ===== COMPILED SASS (sm_100) =====

	.target	sm_100

	.elftype	@"ET_EXEC"


//--------------------- .note.nv.tkinfo           --------------------------
	.section	.note.nv.tkinfo,"",@"SHT_NOTE"
	.sectionflags	@"SHF_NOTE_NV_TKINFO"
	.tkinfo
        /*0018*/ 	.word	0x00000002
        /*0030*/ 	.string	""
        /*0030*/ 	.string	"ptxas"
        /*0030*/ 	.string	"Cuda compilation tools, release 13.0, V13.0.88"
        /*0030*/ 	.string	"Build cuda_13.0.r13.0/compiler.36424714_0"
        /*0030*/ 	.string	"-arch sm_100 -m 64 "



//--------------------- .note.nv.cuinfo           --------------------------
	.section	.note.nv.cuinfo,"",@"SHT_NOTE"
	.sectionflags	@"SHF_NOTE_NV_CUINFO"
        /*0018*/ 	.short	0x0002
        /*001a*/ 	.short	0x0064
        /*001c*/ 	.short	0x0082
	.zero		2


//--------------------- .nv.info                  --------------------------
	.section	.nv.info,"",@"SHT_CUDA_INFO"
	.align	4


	//----- nvinfo : EIATTR_REGCOUNT
	.align		4
        /*0000*/ 	.byte	0x04, 0x2f
        /*0002*/ 	.short	(.L_44 - .L_43)
	.align		4
.L_43:
        /*0004*/ 	.word	index@(_ZN3cub18CUB_300001_SM_10006detail11EmptyKernelIvEEvv)
        /*0008*/ 	.word	0x00000004


	//----- nvinfo : EIATTR_FRAME_SIZE
	.align		4
.L_44:
        /*000c*/ 	.byte	0x04, 0x11
        /*000e*/ 	.short	(.L_46 - .L_45)
	.align		4
.L_45:
        /*0010*/ 	.word	index@(_ZN3cub18CUB_300001_SM_10006detail11EmptyKernelIvEEvv)
        /*0014*/ 	.word	0x00000000


	//----- nvinfo : EIATTR_MIN_STACK_SIZE
	.align		4
.L_46:
        /*0018*/ 	.byte	0x04, 0x12
        /*001a*/ 	.short	(.L_48 - .L_47)
	.align		4
.L_47:
        /*001c*/ 	.word	index@(_ZN3cub18CUB_300001_SM_10006detail11EmptyKernelIvEEvv)
        /*0020*/ 	.word	0x00000000
.L_48:


//--------------------- .nv.compat                --------------------------
	.section	.nv.compat,"",@"SHT_CUDA_COMPAT_INFO"
	.align	4
        /*0000*/ 	.byte	0x02, 0x09, 0x00, 0x00, 0x02, 0x02, 0x01, 0x00, 0x02, 0x05, 0x05, 0x00, 0x03, 0x07, 0x01, 0x01
        /*0010*/ 	.byte	0x02, 0x03, 0x00, 0x00, 0x02, 0x06, 0x01, 0x00, 0x04, 0x0b, 0x08, 0x00, 0x09, 0x00, 0x00, 0x00
        /*0020*/ 	.byte	0x00, 0x00, 0x00, 0x00


//--------------------- .nv.info._ZN3cub18CUB_300001_SM_10006detail11EmptyKernelIvEEvv --------------------------
	.section	.nv.info._ZN3cub18CUB_300001_SM_10006detail11EmptyKernelIvEEvv,"",@"SHT_CUDA_INFO"
	.sectionflags	@""
	.align	4


	//----- nvinfo : EIATTR_CUDA_API_VERSION
	.align		4
        /*0000*/ 	.byte	0x04, 0x37
        /*0002*/ 	.short	(.L_50 - .L_49)
.L_49:
        /*0004*/ 	.word	0x00000082


	//----- nvinfo : EIATTR_SPARSE_MMA_MASK
	.align		4
.L_50:
        /*0008*/ 	.byte	0x03, 0x50
        /*000a*/ 	.short	0x0000


	//----- nvinfo : EIATTR_MAXREG_COUNT
	.align		4
        /*000c*/ 	.byte	0x03, 0x1b
        /*000e*/ 	.short	0x00ff


	//----- nvinfo : EIATTR_MERCURY_ISA_VERSION
	.align		4
        /*0010*/ 	.byte	0x03, 0x5f
        /*0012*/ 	.short	0x0101


	//----- nvinfo : EIATTR_VRC_CTA_INIT_COUNT
	.align		4
        /*0014*/ 	.byte	0x02, 0x4a
	.zero		1
	.zero		1


	//----- nvinfo : EIATTR_EXIT_INSTR_OFFSETS
	.align		4
        /*0018*/ 	.byte	0x04, 0x1c
        /*001a*/ 	.short	(.L_52 - .L_51)


	//   ....[0]....
.L_51:
        /*001c*/ 	.word	0x00000010


	//----- nvinfo : EIATTR_SW_WAR
	.align		4
.L_52:
        /*0020*/ 	.byte	0x04, 0x36
        /*0022*/ 	.short	(.L_54 - .L_53)
.L_53:
        /*0024*/ 	.word	0x00000008
.L_54:


//--------------------- .nv.callgraph             --------------------------
	.section	.nv.callgraph,"",@"SHT_CUDA_CALLGRAPH"
	.align	4
	.sectionentsize	8
	.align		4
        /*0000*/ 	.word	0x00000000
	.align		4
        /*0004*/ 	.word	0xffffffff
	.align		4
        /*0008*/ 	.word	0x00000000
	.align		4
        /*000c*/ 	.word	0xfffffffe
	.align		4
        /*0010*/ 	.word	0x00000000
	.align		4
        /*0014*/ 	.word	0xfffffffd
	.align		4
        /*0018*/ 	.word	0x00000000
	.align		4
        /*001c*/ 	.word	0xfffffffc


//--------------------- .nv.constant4             --------------------------
	.section	.nv.constant4,"a",@progbits
	.align	8
	.align		8
.nv.constant4:
        /*0000*/ 	.dword	_ZN40_INTERNAL_fb9c6672_4_k_cu_f3c98adc_756224cuda3std3__45__cpo5beginE
	.align		8
        /*0008*/ 	.dword	_ZN40_INTERNAL_fb9c6672_4_k_cu_f3c98adc_756224cuda3std3__45__cpo3endE
	.align		8
        /*0010*/ 	.dword	_ZN40_INTERNAL_fb9c6672_4_k_cu_f3c98adc_756224cuda3std3__45__cpo6cbeginE
	.align		8
        /*0018*/ 	.dword	_ZN40_INTERNAL_fb9c6672_4_k_cu_f3c98adc_756224cuda3std3__45__cpo4cendE
	.align		8
        /*0020*/ 	.dword	_ZN40_INTERNAL_fb9c6672_4_k_cu_f3c98adc_756224cuda3std3__45__cpo6rbeginE
	.align		8
        /*0028*/ 	.dword	_ZN40_INTERNAL_fb9c6672_4_k_cu_f3c98adc_756224cuda3std3__45__cpo4rendE
	.align		8
        /*0030*/ 	.dword	_ZN40_INTERNAL_fb9c6672_4_k_cu_f3c98adc_756224cuda3std3__45__cpo7crbeginE
	.align		8
        /*0038*/ 	.dword	_ZN40_INTERNAL_fb9c6672_4_k_cu_f3c98adc_756224cuda3std3__45__cpo5crendE
	.align		8
        /*0040*/ 	.dword	_ZN40_INTERNAL_fb9c6672_4_k_cu_f3c98adc_756224cuda3std3__442_GLOBAL__N__fb9c6672_4_k_cu_f3c98adc_756226ignoreE
	.align		8
        /*0048*/ 	.dword	_ZN40_INTERNAL_fb9c6672_4_k_cu_f3c98adc_756224cuda3std3__419piecewise_constructE
	.align		8
        /*0050*/ 	.dword	_ZN40_INTERNAL_fb9c6672_4_k_cu_f3c98adc_756224cuda3std3__48in_placeE
	.align		8
        /*0058*/ 	.dword	_ZN40_INTERNAL_fb9c6672_4_k_cu_f3c98adc_756224cuda3std3__420unreachable_sentinelE
	.align		8
        /*0060*/ 	.dword	_ZN40_INTERNAL_fb9c6672_4_k_cu_f3c98adc_756224cuda3std3__47nulloptE
	.align		8
        /*0068*/ 	.dword	_ZN40_INTERNAL_fb9c6672_4_k_cu_f3c98adc_756224cuda3std3__48unexpectE
	.align		8
        /*0070*/ 	.dword	_ZN40_INTERNAL_fb9c6672_4_k_cu_f3c98adc_756224cuda3std6ranges3__45__cpo4swapE
	.align		8
        /*0078*/ 	.dword	_ZN40_INTERNAL_fb9c6672_4_k_cu_f3c98adc_756224cuda3std6ranges3__45__cpo9iter_moveE
	.align		8
        /*0080*/ 	.dword	_ZN40_INTERNAL_fb9c6672_4_k_cu_f3c98adc_756224cuda3std6ranges3__45__cpo5beginE
	.align		8
        /*0088*/ 	.dword	_ZN40_INTERNAL_fb9c6672_4_k_cu_f3c98adc_756224cuda3std6ranges3__45__cpo3endE
	.align		8
        /*0090*/ 	.dword	_ZN40_INTERNAL_fb9c6672_4_k_cu_f3c98adc_756224cuda3std6ranges3__45__cpo6cbeginE
	.align		8
        /*0098*/ 	.dword	_ZN40_INTERNAL_fb9c6672_4_k_cu_f3c98adc_756224cuda3std6ranges3__45__cpo4cendE
	.align		8
        /*00a0*/ 	.dword	_ZN40_INTERNAL_fb9c6672_4_k_cu_f3c98adc_756224cuda3std6ranges3__45__cpo7advanceE
	.align		8
        /*00a8*/ 	.dword	_ZN40_INTERNAL_fb9c6672_4_k_cu_f3c98adc_756224cuda3std6ranges3__45__cpo9iter_swapE
	.align		8
        /*00b0*/ 	.dword	_ZN40_INTERNAL_fb9c6672_4_k_cu_f3c98adc_756224cuda3std6ranges3__45__cpo4nextE
	.align		8
        /*00b8*/ 	.dword	_ZN40_INTERNAL_fb9c6672_4_k_cu_f3c98adc_756224cuda3std6ranges3__45__cpo4prevE
	.align		8
        /*00c0*/ 	.dword	_ZN40_INTERNAL_fb9c6672_4_k_cu_f3c98adc_756224cuda3std6ranges3__45__cpo4dataE
	.align		8
        /*00c8*/ 	.dword	_ZN40_INTERNAL_fb9c6672_4_k_cu_f3c98adc_756224cuda3std6ranges3__45__cpo5cdataE
	.align		8
        /*00d0*/ 	.dword	_ZN40_INTERNAL_fb9c6672_4_k_cu_f3c98adc_756224cuda3std6ranges3__45__cpo4sizeE
	.align		8
        /*00d8*/ 	.dword	_ZN40_INTERNAL_fb9c6672_4_k_cu_f3c98adc_756224cuda3std6ranges3__45__cpo5ssizeE
	.align		8
        /*00e0*/ 	.dword	_ZN40_INTERNAL_fb9c6672_4_k_cu_f3c98adc_756224cuda3std6ranges3__45__cpo8distanceE
	.align		8
        /*00e8*/ 	.dword	_ZN40_INTERNAL_fb9c6672_4_k_cu_f3c98adc_756226thrust24THRUST_300001_SM_1000_NS8cuda_cub3parE
	.align		8
        /*00f0*/ 	.dword	_ZN40_INTERNAL_fb9c6672_4_k_cu_f3c98adc_756226thrust24THRUST_300001_SM_1000_NS8cuda_cub10par_nosyncE
	.align		8
        /*00f8*/ 	.dword	_ZN40_INTERNAL_fb9c6672_4_k_cu_f3c98adc_756226thrust24THRUST_300001_SM_1000_NS6system6detail10sequential3seqE
	.align		8
        /*0100*/ 	.dword	_ZN40_INTERNAL_fb9c6672_4_k_cu_f3c98adc_756226thrust24THRUST_300001_SM_1000_NS12placeholders2_1E
	.align		8
        /*0108*/ 	.dword	_ZN40_INTERNAL_fb9c6672_4_k_cu_f3c98adc_756226thrust24THRUST_300001_SM_1000_NS12placeholders2_2E
	.align		8
        /*0110*/ 	.dword	_ZN40_INTERNAL_fb9c6672_4_k_cu_f3c98adc_756226thrust24THRUST_300001_SM_1000_NS12placeholders2_3E
	.align		8
        /*0118*/ 	.dword	_ZN40_INTERNAL_fb9c6672_4_k_cu_f3c98adc_756226thrust24THRUST_300001_SM_1000_NS12placeholders2_4E
	.align		8
        /*0120*/ 	.dword	_ZN40_INTERNAL_fb9c6672_4_k_cu_f3c98adc_756226thrust24THRUST_300001_SM_1000_NS12placeholders2_5E
	.align		8
        /*0128*/ 	.dword	_ZN40_INTERNAL_fb9c6672_4_k_cu_f3c98adc_756226thrust24THRUST_300001_SM_1000_NS12placeholders2_6E
	.align		8
        /*0130*/ 	.dword	_ZN40_INTERNAL_fb9c6672_4_k_cu_f3c98adc_756226thrust24THRUST_300001_SM_1000_NS12placeholders2_7E
	.align		8
        /*0138*/ 	.dword	_ZN40_INTERNAL_fb9c6672_4_k_cu_f3c98adc_756226thrust24THRUST_300001_SM_1000_NS12placeholders2_8E
	.align		8
        /*0140*/ 	.dword	_ZN40_INTERNAL_fb9c6672_4_k_cu_f3c98adc_756226thrust24THRUST_300001_SM_1000_NS12placeholders2_9E
	.align		8
        /*0148*/ 	.dword	_ZN40_INTERNAL_fb9c6672_4_k_cu_f3c98adc_756226thrust24THRUST_300001_SM_1000_NS12placeholders3_10E
	.align		8
        /*0150*/ 	.dword	_ZN40_INTERNAL_fb9c6672_4_k_cu_f3c98adc_756226thrust24THRUST_300001_SM_1000_NS3seqE


//--------------------- .text._ZN3cub18CUB_300001_SM_10006detail11EmptyKernelIvEEvv --------------------------
	.section	.text._ZN3cub18CUB_300001_SM_10006detail11EmptyKernelIvEEvv,"ax",@progbits
	.align	128
        .global         _ZN3cub18CUB_300001_SM_10006detail11EmptyKernelIvEEvv
        .type           _ZN3cub18CUB_300001_SM_10006detail11EmptyKernelIvEEvv,@function
        .size           _ZN3cub18CUB_300001_SM_10006detail11EmptyKernelIvEEvv,(.L_x_1 - _ZN3cub18CUB_300001_SM_10006detail11EmptyKernelIvEEvv)
        .other          _ZN3cub18CUB_300001_SM_10006detail11EmptyKernelIvEEvv,@"STO_CUDA_ENTRY STV_DEFAULT"
_ZN3cub18CUB_300001_SM_10006detail11EmptyKernelIvEEvv:
.text._ZN3cub18CUB_300001_SM_10006detail11EmptyKernelIvEEvv:
[----:B------:R-:W-:Y:S01]  /*0000*/  LDC R1, c[0x0][0x37c] ;  /* 0x0000df00ff017b82 */ /* 0x000fe20000000800 */
[----:B------:R-:W-:Y:S05]  /*0010*/  EXIT ;  /* 0x000000000000794d */ /* 0x000fea0003800000 */
.L_x_0:
[----:B------:R-:W-:-:S00]  /*0020*/  BRA `(.L_x_0) ;  /* 0xfffffffc00fc7947 */ /* 0x000fc0000383ffff */
[----:B------:R-:W-:-:S00]  /*0030*/  NOP ;  /* 0x0000000000007918 */ /* 0x000fc00000000000 */
        /* <DEDUP_REMOVED lines=12> */
.L_x_1:


//--------------------- .nv.shared.reserved.0     --------------------------
	.section	.nv.shared.reserved.0,"aw",@nobits
	.weak		__nv_reservedSMEM_offset_0_alias
	.size		__nv_reservedSMEM_offset_0_alias, 0, 64
	.other		__nv_reservedSMEM_offset_0_alias,@"STO_CUDA_RESERVED_SHARED STV_DEFAULT"
__nv_reservedSMEM_offset_0_alias:
	.zero		0
	.zero		64


//--------------------- .nv.global                --------------------------
	.section	.nv.global,"aw",@nobits
.nv.global:
	.type		_ZN40_INTERNAL_fb9c6672_4_k_cu_f3c98adc_756226thrust24THRUST_300001_SM_1000_NS3seqE,@object
	.size		_ZN40_INTERNAL_fb9c6672_4_k_cu_f3c98adc_756226thrust24THRUST_300001_SM_1000_NS3seqE,(_ZN40_INTERNAL_fb9c6672_4_k_cu_f3c98adc_756224cuda3std3__48in_placeE - _ZN40_INTERNAL_fb9c6672_4_k_cu_f3c98adc_756226thrust24THRUST_300001_SM_1000_NS3seqE)
_ZN40_INTERNAL_fb9c6672_4_k_cu_f3c98adc_756226thrust24THRUST_300001_SM_1000_NS3seqE:
	.zero		1
	.type		_ZN40_INTERNAL_fb9c6672_4_k_cu_f3c98adc_756224cuda3std3__48in_placeE,@object
	.size		_ZN40_INTERNAL_fb9c6672_4_k_cu_f3c98adc_756224cuda3std3__48in_placeE,(_ZN40_INTERNAL_fb9c6672_4_k_cu_f3c98adc_756224cuda3std6ranges3__45__cpo4sizeE - _ZN40_INTERNAL_fb9c6672_4_k_cu_f3c98adc_756224cuda3std3__48in_placeE)
_ZN40_INTERNAL_fb9c6672_4_k_cu_f3c98adc_756224cuda3std3__48in_placeE:
	.zero		1
	.type		_ZN40_INTERNAL_fb9c6672_4_k_cu_f3c98adc_756224cuda3std6ranges3__45__cpo4sizeE,@object
	.size		_ZN40_INTERNAL_fb9c6672_4_k_cu_f3c98adc_756224cuda3std6ranges3__45__cpo4sizeE,(_ZN40_INTERNAL_fb9c6672_4_k_cu_f3c98adc_756226thrust24THRUST_300001_SM_1000_NS12placeholders2_3E - _ZN40_INTERNAL_fb9c6672_4_k_cu_f3c98adc_756224cuda3std6ranges3__45__cpo4sizeE)
_ZN40_INTERNAL_fb9c6672_4_k_cu_f3c98adc_756224cuda3std6ranges3__45__cpo4sizeE:
	.zero		1
	.type		_ZN40_INTERNAL_fb9c6672_4_k_cu_f3c98adc_756226thrust24THRUST_300001_SM_1000_NS12placeholders2_3E,@object
	.size		_ZN40_INTERNAL_fb9c6672_4_k_cu_f3c98adc_756226thrust24THRUST_300001_SM_1000_NS12placeholders2_3E,(_ZN40_INTERNAL_fb9c6672_4_k_cu_f3c98adc_756224cuda3std3__45__cpo6cbeginE - _ZN40_INTERNAL_fb9c6672_4_k_cu_f3c98adc_756226thrust24THRUST_300001_SM_1000_NS12placeholders2_3E)
_ZN40_INTERNAL_fb9c6672_4_k_cu_f3c98adc_756226thrust24THRUST_300001_SM_1000_NS12placeholders2_3E:
	.zero		1
	.type		_ZN40_INTERNAL_fb9c6672_4_k_cu_f3c98adc_756224cuda3std3__45__cpo6cbeginE,@object
	.size		_ZN40_INTERNAL_fb9c6672_4_k_cu_f3c98adc_756224cuda3std3__45__cpo6cbeginE,(_ZN40_INTERNAL_fb9c6672_4_k_cu_f3c98adc_756224cuda3std6ranges3__45__cpo6cbeginE - _ZN40_INTERNAL_fb9c6672_4_k_cu_f3c98adc_756224cuda3std3__45__cpo6cbeginE)
_ZN40_INTERNAL_fb9c6672_4_k_cu_f3c98adc_756224cuda3std3__45__cpo6cbeginE:
	.zero		1
	.type		_ZN40_INTERNAL_fb9c6672_4_k_cu_f3c98adc_756224cuda3std6ranges3__45__cpo6cbeginE,@object
	.size		_ZN40_INTERNAL_fb9c6672_4_k_cu_f3c98adc_756224cuda3std6ranges3__45__cpo6cbeginE,(_ZN40_INTERNAL_fb9c6672_4_k_cu_f3c98adc_756226thrust24THRUST_300001_SM_1000_NS12placeholders2_7E - _ZN40_INTERNAL_fb9c6672_4_k_cu_f3c98adc_756224cuda3std6ranges3__45__cpo6cbeginE)
_ZN40_INTERNAL_fb9c6672_4_k_cu_f3c98adc_756224cuda3std6ranges3__45__cpo6cbeginE:
	.zero		1
	.type		_ZN40_INTERNAL_fb9c6672_4_k_cu_f3c98adc_756226thrust24THRUST_300001_SM_1000_NS12placeholders2_7E,@object
	.size		_ZN40_INTERNAL_fb9c6672_4_k_cu_f3c98adc_756226thrust24THRUST_300001_SM_1000_NS12placeholders2_7E,(_ZN40_INTERNAL_fb9c6672_4_k_cu_f3c98adc_756224cuda3std3__45__cpo7crbeginE - _ZN40_INTERNAL_fb9c6672_4_k_cu_f3c98adc_756226thrust24THRUST_300001_SM_1000_NS12placeholders2_7E)
_ZN40_INTERNAL_fb9c6672_4_k_cu_f3c98adc_756226thrust24THRUST_300001_SM_1000_NS12placeholders2_7E:
	.zero		1
	.type		_ZN40_INTERNAL_fb9c6672_4_k_cu_f3c98adc_756224cuda3std3__45__cpo7crbeginE,@object
	.size		_ZN40_INTERNAL_fb9c6672_4_k_cu_f3c98adc_756224cuda3std3__45__cpo7crbeginE,(_ZN40_INTERNAL_fb9c6672_4_k_cu_f3c98adc_756224cuda3std6ranges3__45__cpo4nextE - _ZN40_INTERNAL_fb9c6672_4_k_cu_f3c98adc_756224cuda3std3__45__cpo7crbeginE)
_ZN40_INTERNAL_fb9c6672_4_k_cu_f3c98adc_756224cuda3std3__45__cpo7crbeginE:
	.zero		1
	.type		_ZN40_INTERNAL_fb9c6672_4_k_cu_f3c98adc_756224cuda3std6ranges3__45__cpo4nextE,@object
	.size		_ZN40_INTERNAL_fb9c6672_4_k_cu_f3c98adc_756224cuda3std6ranges3__45__cpo4nextE,(_ZN40_INTERNAL_fb9c6672_4_k_cu_f3c98adc_756224cuda3std6ranges3__45__cpo4swapE - _ZN40_INTERNAL_fb9c6672_4_k_cu_f3c98adc_756224cuda3std6ranges3__45__cpo4nextE)
_ZN40_INTERNAL_fb9c6672_4_k_cu_f3c98adc_756224cuda3std6ranges3__45__cpo4nextE:
	.zero		1
	.type		_ZN40_INTERNAL_fb9c6672_4_k_cu_f3c98adc_756224cuda3std6ranges3__45__cpo4swapE,@object
	.size		_ZN40_INTERNAL_fb9c6672_4_k_cu_f3c98adc_756224cuda3std6ranges3__45__cpo4swapE,(_ZN40_INTERNAL_fb9c6672_4_k_cu_f3c98adc_756226thrust24THRUST_300001_SM_1000_NS8cuda_cub10par_nosyncE - _ZN40_INTERNAL_fb9c6672_4_k_cu_f3c98adc_756224cuda3std6ranges3__45__cpo4swapE)
_ZN40_INTERNAL_fb9c6672_4_k_cu_f3c98adc_756224cuda3std6ranges3__45__cpo4swapE:
	.zero		1
	.type		_ZN40_INTERNAL_fb9c6672_4_k_cu_f3c98adc_756226thrust24THRUST_300001_SM_1000_NS8cuda_cub10par_nosyncE,@object
	.size		_ZN40_INTERNAL_fb9c6672_4_k_cu_f3c98adc_756226thrust24THRUST_300001_SM_1000_NS8cuda_cub10par_nosyncE,(_ZN40_INTERNAL_fb9c6672_4_k_cu_f3c98adc_756226thrust24THRUST_300001_SM_1000_NS12placeholders2_9E - _ZN40_INTERNAL_fb9c6672_4_k_cu_f3c98adc_756226thrust24THRUST_300001_SM_1000_NS8cuda_cub10par_nosyncE)
_ZN40_INTERNAL_fb9c6672_4_k_cu_f3c98adc_756226thrust24THRUST_300001_SM_1000_NS8cuda_cub10par_nosyncE:
	.zero		1
	.type		_ZN40_INTERNAL_fb9c6672_4_k_cu_f3c98adc_756226thrust24THRUST_300001_SM_1000_NS12placeholders2_9E,@object
	.size		_ZN40_INTERNAL_fb9c6672_4_k_cu_f3c98adc_756226thrust24THRUST_300001_SM_1000_NS12placeholders2_9E,(_ZN40_INTERNAL_fb9c6672_4_k_cu_f3c98adc_756224cuda3std3__442_GLOBAL__N__fb9c6672_4_k_cu_f3c98adc_756226ignoreE - _ZN40_INTERNAL_fb9c6672_4_k_cu_f3c98adc_756226thrust24THRUST_300001_SM_1000_NS12placeholders2_9E)
_ZN40_INTERNAL_fb9c6672_4_k_cu_f3c98adc_756226thrust24THRUST_300001_SM_1000_NS12placeholders2_9E:
	.zero		1
	.type		_ZN40_INTERNAL_fb9c6672_4_k_cu_f3c98adc_756224cuda3std3__442_GLOBAL__N__fb9c6672_4_k_cu_f3c98adc_756226ignoreE,@object
	.size		_ZN40_INTERNAL_fb9c6672_4_k_cu_f3c98adc_756224cuda3std3__442_GLOBAL__N__fb9c6672_4_k_cu_f3c98adc_756226ignoreE,(_ZN40_INTERNAL_fb9c6672_4_k_cu_f3c98adc_756224cuda3std6ranges3__45__cpo4dataE - _ZN40_INTERNAL_fb9c6672_4_k_cu_f3c98adc_756224cuda3std3__442_GLOBAL__N__fb9c6672_4_k_cu_f3c98adc_756226ignoreE)
_ZN40_INTERNAL_fb9c6672_4_k_cu_f3c98adc_756224cuda3std3__442_GLOBAL__N__fb9c6672_4_k_cu_f3c98adc_756226ignoreE:
	.zero		1
	.type		_ZN40_INTERNAL_fb9c6672_4_k_cu_f3c98adc_756224cuda3std6ranges3__45__cpo4dataE,@object
	.size		_ZN40_INTERNAL_fb9c6672_4_k_cu_f3c98adc_756224cuda3std6ranges3__45__cpo4dataE,(_ZN40_INTERNAL_fb9c6672_4_k_cu_f3c98adc_756226thrust24THRUST_300001_SM_1000_NS12placeholders2_1E - _ZN40_INTERNAL_fb9c6672_4_k_cu_f3c98adc_756224cuda3std6ranges3__45__cpo4dataE)
_ZN40_INTERNAL_fb9c6672_4_k_cu_f3c98adc_756224cuda3std6ranges3__45__cpo4dataE:
	.zero		1
	.type		_ZN40_INTERNAL_fb9c6672_4_k_cu_f3c98adc_756226thrust24THRUST_300001_SM_1000_NS12placeholders2_1E,@object
	.size		_ZN40_INTERNAL_fb9c6672_4_k_cu_f3c98adc_756226thrust24THRUST_300001_SM_1000_NS12placeholders2_1E,(_ZN40_INTERNAL_fb9c6672_4_k_cu_f3c98adc_756224cuda3std3__45__cpo5beginE - _ZN40_INTERNAL_fb9c6672_4_k_cu_f3c98adc_756226thrust24THRUST_300001_SM_1000_NS12placeholders2_1E)
_ZN40_INTERNAL_fb9c6672_4_k_cu_f3c98adc_756226thrust24THRUST_300001_SM_1000_NS12placeholders2_1E:
	.zero		1
	.type		_ZN40_INTERNAL_fb9c6672_4_k_cu_f3c98adc_756224cuda3std3__45__cpo5beginE,@object
	.size		_ZN40_INTERNAL_fb9c6672_4_k_cu_f3c98adc_756224cuda3std3__45__cpo5beginE,(_ZN40_INTERNAL_fb9c6672_4_k_cu_f3c98adc_756224cuda3std6ranges3__45__cpo5beginE - _ZN40_INTERNAL_fb9c6672_4_k_cu_f3c98adc_756224cuda3std3__45__cpo5beginE)
_ZN40_INTERNAL_fb9c6672_4_k_cu_f3c98adc_756224cuda3std3__45__cpo5beginE:
	.zero		1
	.type		_ZN40_INTERNAL_fb9c6672_4_k_cu_f3c98adc_756224cuda3std6ranges3__45__cpo5beginE,@object
	.size		_ZN40_INTERNAL_fb9c6672_4_k_cu_f3c98adc_756224cuda3std6ranges3__45__cpo5beginE,(_ZN40_INTERNAL_fb9c6672_4_k_cu_f3c98adc_756226thrust24THRUST_300001_SM_1000_NS12placeholders2_5E - _ZN40_INTERNAL_fb9c6672_4_k_cu_f3c98adc_756224cuda3std6ranges3__45__cpo5beginE)
_ZN40_INTERNAL_fb9c6672_4_k_cu_f3c98adc_756224cuda3std6ranges3__45__cpo5beginE:
	.zero		1
	.type		_ZN40_INTERNAL_fb9c6672_4_k_cu_f3c98adc_756226thrust24THRUST_300001_SM_1000_NS12placeholders2_5E,@object
	.size		_ZN40_INTERNAL_fb9c6672_4_k_cu_f3c98adc_756226thrust24THRUST_300001_SM_1000_NS12placeholders2_5E,(_ZN40_INTERNAL_fb9c6672_4_k_cu_f3c98adc_756224cuda3std3__45__cpo6rbeginE - _ZN40_INTERNAL_fb9c6672_4_k_cu_f3c98adc_756226thrust24THRUST_300001_SM_1000_NS12placeholders2_5E)
_ZN40_INTERNAL_fb9c6672_4_k_cu_f3c98adc_756226thrust24THRUST_300001_SM_1000_NS12placeholders2_5E:
	.zero		1
	.type		_ZN40_INTERNAL_fb9c6672_4_k_cu_f3c98adc_756224cuda3std3__45__cpo6rbeginE,@object
	.size		_ZN40_INTERNAL_fb9c6672_4_k_cu_f3c98adc_756224cuda3std3__45__cpo6rbeginE,(_ZN40_INTERNAL_fb9c6672_4_k_cu_f3c98adc_756224cuda3std6ranges3__45__cpo7advanceE - _ZN40_INTERNAL_fb9c6672_4_k_cu_f3c98adc_756224cuda3std3__45__cpo6rbeginE)
_ZN40_INTERNAL_fb9c6672_4_k_cu_f3c98adc_756224cuda3std3__45__cpo6rbeginE:
	.zero		1
	.type		_ZN40_INTERNAL_fb9c6672_4_k_cu_f3c98adc_756224cuda3std6ranges3__45__cpo7advanceE,@object
	.size		_ZN40_INTERNAL_fb9c6672_4_k_cu_f3c98adc_756224cuda3std6ranges3__45__cpo7advanceE,(_ZN40_INTERNAL_fb9c6672_4_k_cu_f3c98adc_756224cuda3std3__47nulloptE - _ZN40_INTERNAL_fb9c6672_4_k_cu_f3c98adc_756224cuda3std6ranges3__45__cpo7advanceE)
_ZN40_INTERNAL_fb9c6672_4_k_cu_f3c98adc_756224cuda3std6ranges3__45__cpo7advanceE:
	.zero		1
	.type		_ZN40_INTERNAL_fb9c6672_4_k_cu_f3c98adc_756224cuda3std3__47nulloptE,@object
	.size		_ZN40_INTERNAL_fb9c6672_4_k_cu_f3c98adc_756224cuda3std3__47nulloptE,(_ZN40_INTERNAL_fb9c6672_4_k_cu_f3c98adc_756224cuda3std6ranges3__45__cpo8distanceE - _ZN40_INTERNAL_fb9c6672_4_k_cu_f3c98adc_756224cuda3std3__47nulloptE)
_ZN40_INTERNAL_fb9c6672_4_k_cu_f3c98adc_756224cuda3std3__47nulloptE:
	.zero		1
	.type		_ZN40_INTERNAL_fb9c6672_4_k_cu_f3c98adc_756224cuda3std6ranges3__45__cpo8distanceE,@object
	.size		_ZN40_INTERNAL_fb9c6672_4_k_cu_f3c98adc_756224cuda3std6ranges3__45__cpo8distanceE,(_ZN40_INTERNAL_fb9c6672_4_k_cu_f3c98adc_756226thrust24THRUST_300001_SM_1000_NS12placeholders3_10E - _ZN40_INTERNAL_fb9c6672_4_k_cu_f3c98adc_756224cuda3std6ranges3__45__cpo8distanceE)
_ZN40_INTERNAL_fb9c6672_4_k_cu_f3c98adc_756224cuda3std6ranges3__45__cpo8distanceE:
	.zero		1
	.type		_ZN40_INTERNAL_fb9c6672_4_k_cu_f3c98adc_756226thrust24THRUST_300001_SM_1000_NS12placeholders3_10E,@object
	.size		_ZN40_INTERNAL_fb9c6672_4_k_cu_f3c98adc_756226thrust24THRUST_300001_SM_1000_NS12placeholders3_10E,(_ZN40_INTERNAL_fb9c6672_4_k_cu_f3c98adc_756224cuda3std3__419piecewise_constructE - _ZN40_INTERNAL_fb9c6672_4_k_cu_f3c98adc_756226thrust24THRUST_300001_SM_1000_NS12placeholders3_10E)
_ZN40_INTERNAL_fb9c6672_4_k_cu_f3c98adc_756226thrust24THRUST_300001_SM_1000_NS12placeholders3_10E:
	.zero		1
	.type		_ZN40_INTERNAL_fb9c6672_4_k_cu_f3c98adc_756224cuda3std3__419piecewise_constructE,@object
	.size		_ZN40_INTERNAL_fb9c6672_4_k_cu_f3c98adc_756224cuda3std3__419piecewise_constructE,(_ZN40_INTERNAL_fb9c6672_4_k_cu_f3c98adc_756224cuda3std6ranges3__45__cpo5cdataE - _ZN40_INTERNAL_fb9c6672_4_k_cu_f3c98adc_756224cuda3std3__419piecewise_constructE)
_ZN40_INTERNAL_fb9c6672_4_k_cu_f3c98adc_756224cuda3std3__419piecewise_constructE:
	.zero		1
	.type		_ZN40_INTERNAL_fb9c6672_4_k_cu_f3c98adc_756224cuda3std6ranges3__45__cpo5cdataE,@object
	.size		_ZN40_INTERNAL_fb9c6672_4_k_cu_f3c98adc_756224cuda3std6ranges3__45__cpo5cdataE,(_ZN40_INTERNAL_fb9c6672_4_k_cu_f3c98adc_756226thrust24THRUST_300001_SM_1000_NS12placeholders2_2E - _ZN40_INTERNAL_fb9c6672_4_k_cu_f3c98adc_756224cuda3std6ranges3__45__cpo5cdataE)
_ZN40_INTERNAL_fb9c6672_4_k_cu_f3c98adc_756224cuda3std6ranges3__45__cpo5cdataE:
	.zero		1
	.type		_ZN40_INTERNAL_fb9c6672_4_k_cu_f3c98adc_756226thrust24THRUST_300001_SM_1000_NS12placeholders2_2E,@object
	.size		_ZN40_INTERNAL_fb9c6672_4_k_cu_f3c98adc_756226thrust24THRUST_300001_SM_1000_NS12placeholders2_2E,(_ZN40_INTERNAL_fb9c6672_4_k_cu_f3c98adc_756224cuda3std3__45__cpo3endE - _ZN40_INTERNAL_fb9c6672_4_k_cu_f3c98adc_756226thrust24THRUST_300001_SM_1000_NS12placeholders2_2E)
_ZN40_INTERNAL_fb9c6672_4_k_cu_f3c98adc_756226thrust24THRUST_300001_SM_1000_NS12placeholders2_2E:
	.zero		1
	.type		_ZN40_INTERNAL_fb9c6672_4_k_cu_f3c98adc_756224cuda3std3__45__cpo3endE,@object
	.size		_ZN40_INTERNAL_fb9c6672_4_k_cu_f3c98adc_756224cuda3std3__45__cpo3endE,(_ZN40_INTERNAL_fb9c6672_4_k_cu_f3c98adc_756224cuda3std6ranges3__45__cpo3endE - _ZN40_INTERNAL_fb9c6672_4_k_cu_f3c98adc_756224cuda3std3__45__cpo3endE)
_ZN40_INTERNAL_fb9c6672_4_k_cu_f3c98adc_756224cuda3std3__45__cpo3endE:
	.zero		1
	.type		_ZN40_INTERNAL_fb9c6672_4_k_cu_f3c98adc_756224cuda3std6ranges3__45__cpo3endE,@object
	.size		_ZN40_INTERNAL_fb9c6672_4_k_cu_f3c98adc_756224cuda3std6ranges3__45__cpo3endE,(_ZN40_INTERNAL_fb9c6672_4_k_cu_f3c98adc_756226thrust24THRUST_300001_SM_1000_NS12placeholders2_6E - _ZN40_INTERNAL_fb9c6672_4_k_cu_f3c98adc_756224cuda3std6ranges3__45__cpo3endE)
_ZN40_INTERNAL_fb9c6672_4_k_cu_f3c98adc_756224cuda3std6ranges3__45__cpo3endE:
	.zero		1
	.type		_ZN40_INTERNAL_fb9c6672_4_k_cu_f3c98adc_756226thrust24THRUST_300001_SM_1000_NS12placeholders2_6E,@object
	.size		_ZN40_INTERNAL_fb9c6672_4_k_cu_f3c98adc_756226thrust24THRUST_300001_SM_1000_NS12placeholders2_6E,(_ZN40_INTERNAL_fb9c6672_4_k_cu_f3c98adc_756224cuda3std3__45__cpo4rendE - _ZN40_INTERNAL_fb9c6672_4_k_cu_f3c98adc_756226thrust24THRUST_300001_SM_1000_NS12placeholders2_6E)
_ZN40_INTERNAL_fb9c6672_4_k_cu_f3c98adc_756226thrust24THRUST_300001_SM_1000_NS12placeholders2_6E:
	.zero		1
	.type		_ZN40_INTERNAL_fb9c6672_4_k_cu_f3c98adc_756224cuda3std3__45__cpo4rendE,@object
	.size		_ZN40_INTERNAL_fb9c6672_4_k_cu_f3c98adc_756224cuda3std3__45__cpo4rendE,(_ZN40_INTERNAL_fb9c6672_4_k_cu_f3c98adc_756224cuda3std6ranges3__45__cpo9iter_swapE - _ZN40_INTERNAL_fb9c6672_4_k_cu_f3c98adc_756224cuda3std3__45__cpo4rendE)
_ZN40_INTERNAL_fb9c6672_4_k_cu_f3c98adc_756224cuda3std3__45__cpo4rendE:
	.zero		1
	.type		_ZN40_INTERNAL_fb9c6672_4_k_cu_f3c98adc_756224cuda3std6ranges3__45__cpo9iter_swapE,@object
	.size		_ZN40_INTERNAL_fb9c6672_4_k_cu_f3c98adc_756224cuda3std6ranges3__45__cpo9iter_swapE,(_ZN40_INTERNAL_fb9c6672_4_k_cu_f3c98adc_756224cuda3std3__48unexpectE - _ZN40_INTERNAL_fb9c6672_4_k_cu_f3c98adc_756224cuda3std6ranges3__45__cpo9iter_swapE)
_ZN40_INTERNAL_fb9c6672_4_k_cu_f3c98adc_756224cuda3std6ranges3__45__cpo9iter_swapE:
	.zero		1
	.type		_ZN40_INTERNAL_fb9c6672_4_k_cu_f3c98adc_756224cuda3std3__48unexpectE,@object
	.size		_ZN40_INTERNAL_fb9c6672_4_k_cu_f3c98adc_756224cuda3std3__48unexpectE,(_ZN40_INTERNAL_fb9c6672_4_k_cu_f3c98adc_756226thrust24THRUST_300001_SM_1000_NS8cuda_cub3parE - _ZN40_INTERNAL_fb9c6672_4_k_cu_f3c98adc_756224cuda3std3__48unexpectE)
_ZN40_INTERNAL_fb9c6672_4_k_cu_f3c98adc_756224cuda3std3__48unexpectE:
	.zero		1
	.type		_ZN40_INTERNAL_fb9c6672_4_k_cu_f3c98adc_756226thrust24THRUST_300001_SM_1000_NS8cuda_cub3parE,@object
	.size		_ZN40_INTERNAL_fb9c6672_4_k_cu_f3c98adc_756226thrust24THRUST_300001_SM_1000_NS8cuda_cub3parE,(_ZN40_INTERNAL_fb9c6672_4_k_cu_f3c98adc_756226thrust24THRUST_300001_SM_1000_NS12placeholders2_4E - _ZN40_INTERNAL_fb9c6672_4_k_cu_f3c98adc_756226thrust24THRUST_300001_SM_1000_NS8cuda_cub3parE)
_ZN40_INTERNAL_fb9c6672_4_k_cu_f3c98adc_756226thrust24THRUST_300001_SM_1000_NS8cuda_cub3parE:
	.zero		1
	.type		_ZN40_INTERNAL_fb9c6672_4_k_cu_f3c98adc_756226thrust24THRUST_300001_SM_1000_NS12placeholders2_4E,@object
	.size		_ZN40_INTERNAL_fb9c6672_4_k_cu_f3c98adc_756226thrust24THRUST_300001_SM_1000_NS12placeholders2_4E,(_ZN40_INTERNAL_fb9c6672_4_k_cu_f3c98adc_756224cuda3std3__45__cpo4cendE - _ZN40_INTERNAL_fb9c6672_4_k_cu_f3c98adc_756226thrust24THRUST_300001_SM_1000_NS12placeholders2_4E)
_ZN40_INTERNAL_fb9c6672_4_k_cu_f3c98adc_756226thrust24THRUST_300001_SM_1000_NS12placeholders2_4E:
	.zero		1
	.type		_ZN40_INTERNAL_fb9c6672_4_k_cu_f3c98adc_756224cuda3std3__45__cpo4cendE,@object
	.size		_ZN40_INTERNAL_fb9c6672_4_k_cu_f3c98adc_756224cuda3std3__45__cpo4cendE,(_ZN40_INTERNAL_fb9c6672_4_k_cu_f3c98adc_756224cuda3std6ranges3__45__cpo4cendE - _ZN40_INTERNAL_fb9c6672_4_k_cu_f3c98adc_756224cuda3std3__45__cpo4cendE)
_ZN40_INTERNAL_fb9c6672_4_k_cu_f3c98adc_756224cuda3std3__45__cpo4cendE:
	.zero		1
	.type		_ZN40_INTERNAL_fb9c6672_4_k_cu_f3c98adc_756224cuda3std6ranges3__45__cpo4cendE,@object
	.size		_ZN40_INTERNAL_fb9c6672_4_k_cu_f3c98adc_756224cuda3std6ranges3__45__cpo4cendE,(_ZN40_INTERNAL_fb9c6672_4_k_cu_f3c98adc_756224cuda3std3__420unreachable_sentinelE - _ZN40_INTERNAL_fb9c6672_4_k_cu_f3c98adc_756224cuda3std6ranges3__45__cpo4cendE)
_ZN40_INTERNAL_fb9c6672_4_k_cu_f3c98adc_756224cuda3std6ranges3__45__cpo4cendE:
	.zero		1
	.type		_ZN40_INTERNAL_fb9c6672_4_k_cu_f3c98adc_756224cuda3std3__420unreachable_sentinelE,@object
	.size		_ZN40_INTERNAL_fb9c6672_4_k_cu_f3c98adc_756224cuda3std3__420unreachable_sentinelE,(_ZN40_INTERNAL_fb9c6672_4_k_cu_f3c98adc_756224cuda3std6ranges3__45__cpo5ssizeE - _ZN40_INTERNAL_fb9c6672_4_k_cu_f3c98adc_756224cuda3std3__420unreachable_sentinelE)
_ZN40_INTERNAL_fb9c6672_4_k_cu_f3c98adc_756224cuda3std3__420unreachable_sentinelE:
	.zero		1
	.type		_ZN40_INTERNAL_fb9c6672_4_k_cu_f3c98adc_756224cuda3std6ranges3__45__cpo5ssizeE,@object
	.size		_ZN40_INTERNAL_fb9c6672_4_k_cu_f3c98adc_756224cuda3std6ranges3__45__cpo5ssizeE,(_ZN40_INTERNAL_fb9c6672_4_k_cu_f3c98adc_756226thrust24THRUST_300001_SM_1000_NS12placeholders2_8E - _ZN40_INTERNAL_fb9c6672_4_k_cu_f3c98adc_756224cuda3std6ranges3__45__cpo5ssizeE)
_ZN40_INTERNAL_fb9c6672_4_k_cu_f3c98adc_756224cuda3std6ranges3__45__cpo5ssizeE:
	.zero		1
	.type		_ZN40_INTERNAL_fb9c6672_4_k_cu_f3c98adc_756226thrust24THRUST_300001_SM_1000_NS12placeholders2_8E,@object
	.size		_ZN40_INTERNAL_fb9c6672_4_k_cu_f3c98adc_756226thrust24THRUST_300001_SM_1000_NS12placeholders2_8E,(_ZN40_INTERNAL_fb9c6672_4_k_cu_f3c98adc_756224cuda3std3__45__cpo5crendE - _ZN40_INTERNAL_fb9c6672_4_k_cu_f3c98adc_756226thrust24THRUST_300001_SM_1000_NS12placeholders2_8E)
_ZN40_INTERNAL_fb9c6672_4_k_cu_f3c98adc_756226thrust24THRUST_300001_SM_1000_NS12placeholders2_8E:
	.zero		1
	.type		_ZN40_INTERNAL_fb9c6672_4_k_cu_f3c98adc_756224cuda3std3__45__cpo5crendE,@object
	.size		_ZN40_INTERNAL_fb9c6672_4_k_cu_f3c98adc_756224cuda3std3__45__cpo5crendE,(_ZN40_INTERNAL_fb9c6672_4_k_cu_f3c98adc_756224cuda3std6ranges3__45__cpo4prevE - _ZN40_INTERNAL_fb9c6672_4_k_cu_f3c98adc_756224cuda3std3__45__cpo5crendE)
_ZN40_INTERNAL_fb9c6672_4_k_cu_f3c98adc_756224cuda3std3__45__cpo5crendE:
	.zero		1
	.type		_ZN40_INTERNAL_fb9c6672_4_k_cu_f3c98adc_756224cuda3std6ranges3__45__cpo4prevE,@object
	.size		_ZN40_INTERNAL_fb9c6672_4_k_cu_f3c98adc_756224cuda3std6ranges3__45__cpo4prevE,(_ZN40_INTERNAL_fb9c6672_4_k_cu_f3c98adc_756224cuda3std6ranges3__45__cpo9iter_moveE - _ZN40_INTERNAL_fb9c6672_4_k_cu_f3c98adc_756224cuda3std6ranges3__45__cpo4prevE)
_ZN40_INTERNAL_fb9c6672_4_k_cu_f3c98adc_756224cuda3std6ranges3__45__cpo4prevE:
	.zero		1
	.type		_ZN40_INTERNAL_fb9c6672_4_k_cu_f3c98adc_756224cuda3std6ranges3__45__cpo9iter_moveE,@object
	.size		_ZN40_INTERNAL_fb9c6672_4_k_cu_f3c98adc_756224cuda3std6ranges3__45__cpo9iter_moveE,(_ZN40_INTERNAL_fb9c6672_4_k_cu_f3c98adc_756226thrust24THRUST_300001_SM_1000_NS6system6detail10sequential3seqE - _ZN40_INTERNAL_fb9c6672_4_k_cu_f3c98adc_756224cuda3std6ranges3__45__cpo9iter_moveE)
_ZN40_INTERNAL_fb9c6672_4_k_cu_f3c98adc_756224cuda3std6ranges3__45__cpo9iter_moveE:
	.zero		1
	.type		_ZN40_INTERNAL_fb9c6672_4_k_cu_f3c98adc_756226thrust24THRUST_300001_SM_1000_NS6system6detail10sequential3seqE,@object
	.size		_ZN40_INTERNAL_fb9c6672_4_k_cu_f3c98adc_756226thrust24THRUST_300001_SM_1000_NS6system6detail10sequential3seqE,(.L_31 - _ZN40_INTERNAL_fb9c6672_4_k_cu_f3c98adc_756226thrust24THRUST_300001_SM_1000_NS6system6detail10sequential3seqE)
_ZN40_INTERNAL_fb9c6672_4_k_cu_f3c98adc_756226thrust24THRUST_300001_SM_1000_NS6system6detail10sequential3seqE:
	.zero		1
.L_31:


//--------------------- .nv.constant0._ZN3cub18CUB_300001_SM_10006detail11EmptyKernelIvEEvv --------------------------
	.section	.nv.constant0._ZN3cub18CUB_300001_SM_10006detail11EmptyKernelIvEEvv,"a",@progbits
	.sectionflags	@""
	.align	4
.nv.constant0._ZN3cub18CUB_300001_SM_10006detail11EmptyKernelIvEEvv:
	.zero		896


//--------------------- SYMBOLS --------------------------

	.type		.nv.reservedSmem.offset0,@object
	.size		.nv.reservedSmem.offset0,0x4
